	.headerflags	@"EF_CUDA_TEXMODE_UNIFIED EF_CUDA_64BIT_ADDRESS EF_CUDA_ACCELERATORS EF_CUDA_SM90 EF_CUDA_VIRTUAL_SM(EF_CUDA_SM90)"
	.elftype	@"ET_EXEC"


//--------------------- .nv.info                  --------------------------
	.section	.nv.info,"",@"SHT_CUDA_INFO"
	.align	4


	//----- nvinfo : EIATTR_REGCOUNT
	.align		4
        /*0000*/ 	.byte	0x04, 0x2f
        /*0002*/ 	.short	(.L_3 - .L_2)
	.align		4
.L_2:
        /*0004*/ 	.word	index@(triton_poi_fused__native_batch_norm_legit_no_training_add_convolution_relu_86)
        /*0008*/ 	.word	0x00000016


	//----- nvinfo : EIATTR_MIN_STACK_SIZE
	.align		4
.L_3:
        /*000c*/ 	.byte	0x04, 0x12
        /*000e*/ 	.short	(.L_5 - .L_4)
	.align		4
.L_4:
        /*0010*/ 	.word	index@(triton_poi_fused__native_batch_norm_legit_no_training_add_convolution_relu_86)
        /*0014*/ 	.word	0x00000000


	//----- nvinfo : EIATTR_FRAME_SIZE
	.align		4
.L_5:
        /*0018*/ 	.byte	0x04, 0x11
        /*001a*/ 	.short	(.L_7 - .L_6)
	.align		4
.L_6:
        /*001c*/ 	.word	index@(triton_poi_fused__native_batch_norm_legit_no_training_add_convolution_relu_86)
        /*0020*/ 	.word	0x00000000


	//----- nvinfo : EIATTR_MIN_STACK_SIZE
	.align		4
.L_7:
        /*0024*/ 	.byte	0x04, 0x12
        /*0026*/ 	.short	(.L_9 - .L_8)
	.align		4
.L_8:
        /*0028*/ 	.word	index@(triton_poi_fused__native_batch_norm_legit_no_training_add_convolution_relu_86)
        /*002c*/ 	.word	0x00000000
.L_9:


//--------------------- .nv.info.triton_poi_fused__native_batch_norm_legit_no_training_add_convolution_relu_86 --------------------------
	.section	.nv.info.triton_poi_fused__native_batch_norm_legit_no_training_add_convolution_relu_86,"",@"SHT_CUDA_INFO"
	.sectionflags	@""
	.align	4


	//----- nvinfo : EIATTR_CUDA_API_VERSION
	.align		4
        /*0000*/ 	.byte	0x04, 0x37
        /*0002*/ 	.short	(.L_11 - .L_10)
.L_10:
        /*0004*/ 	.word	0x0000007c


	//----- nvinfo : EIATTR_KPARAM_INFO
	.align		4
.L_11:
        /*0008*/ 	.byte	0x04, 0x17
        /*000a*/ 	.short	(.L_13 - .L_12)
.L_12:
        /*000c*/ 	.word	0x00000000
        /*0010*/ 	.short	0x0008
        /*0012*/ 	.short	0x0040
        /*0014*/ 	.byte	0x00, 0xf0, 0x11, 0x00


	//----- nvinfo : EIATTR_KPARAM_INFO
	.align		4
.L_13:
        /*0018*/ 	.byte	0x04, 0x17
        /*001a*/ 	.short	(.L_15 - .L_14)
.L_14:
        /*001c*/ 	.word	0x00000000
        /*0020*/ 	.short	0x0007
        /*0022*/ 	.short	0x0038
        /*0024*/ 	.byte	0x00, 0xf4, 0x21, 0x00


	//----- nvinfo : EIATTR_KPARAM_INFO
	.align		4
.L_15:
        /*0028*/ 	.byte	0x04, 0x17
        /*002a*/ 	.short	(.L_17 - .L_16)
.L_16:
        /*002c*/ 	.word	0x00000000
        /*0030*/ 	.short	0x0006
        /*0032*/ 	.short	0x0030
        /*0034*/ 	.byte	0x00, 0xf4, 0x21, 0x00


	//----- nvinfo : EIATTR_KPARAM_INFO
	.align		4
.L_17:
        /*0038*/ 	.byte	0x04, 0x17
        /*003a*/ 	.short	(.L_19 - .L_18)
.L_18:
        /*003c*/ 	.word	0x00000000
        /*0040*/ 	.short	0x0005
        /*0042*/ 	.short	0x0028
        /*0044*/ 	.byte	0x00, 0xf4, 0x21, 0x00


	//----- nvinfo : EIATTR_KPARAM_INFO
	.align		4
.L_19:
        /*0048*/ 	.byte	0x04, 0x17
        /*004a*/ 	.short	(.L_21 - .L_20)
.L_20:
        /*004c*/ 	.word	0x00000000
        /*0050*/ 	.short	0x0004
        /*0052*/ 	.short	0x0020
        /*0054*/ 	.byte	0x00, 0xf4, 0x21, 0x00


	//----- nvinfo : EIATTR_KPARAM_INFO
	.align		4
.L_21:
        /*0058*/ 	.byte	0x04, 0x17
        /*005a*/ 	.short	(.L_23 - .L_22)
.L_22:
        /*005c*/ 	.word	0x00000000
        /*0060*/ 	.short	0x0003
        /*0062*/ 	.short	0x0018
        /*0064*/ 	.byte	0x00, 0xf4, 0x21, 0x00


	//----- nvinfo : EIATTR_KPARAM_INFO
	.align		4
.L_23:
        /*0068*/ 	.byte	0x04, 0x17
        /*006a*/ 	.short	(.L_25 - .L_24)
.L_24:
        /*006c*/ 	.word	0x00000000
        /*0070*/ 	.short	0x0002
        /*0072*/ 	.short	0x0010
        /*0074*/ 	.byte	0x00, 0xf4, 0x21, 0x00


	//----- nvinfo : EIATTR_KPARAM_INFO
	.align		4
.L_25:
        /*0078*/ 	.byte	0x04, 0x17
        /*007a*/ 	.short	(.L_27 - .L_26)
.L_26:
        /*007c*/ 	.word	0x00000000
        /*0080*/ 	.short	0x0001
        /*0082*/ 	.short	0x0008
        /*0084*/ 	.byte	0x00, 0xf4, 0x21, 0x00


	//----- nvinfo : EIATTR_KPARAM_INFO
	.align		4
.L_27:
        /*0088*/ 	.byte	0x04, 0x17
        /*008a*/ 	.short	(.L_29 - .L_28)
.L_28:
        /*008c*/ 	.word	0x00000000
        /*0090*/ 	.short	0x0000
        /*0092*/ 	.short	0x0000
        /*0094*/ 	.byte	0x00, 0xf4, 0x21, 0x00


	//----- nvinfo : EIATTR_SPARSE_MMA_MASK
	.align		4
.L_29:
        /*0098*/ 	.byte	0x03, 0x50
        /*009a*/ 	.short	0x0000


	//----- nvinfo : EIATTR_MAXREG_COUNT
	.align		4
        /*009c*/ 	.byte	0x03, 0x1b
        /*009e*/ 	.short	0x00ff


	//----- nvinfo : EIATTR_EXIT_INSTR_OFFSETS
	.align		4
        /*00a0*/ 	.byte	0x04, 0x1c
        /*00a2*/ 	.short	(.L_31 - .L_30)


	//   ....[0]....
.L_30:
        /*00a4*/ 	.word	0x00000390


	//----- nvinfo : EIATTR_REQNTID
	.align		4
.L_31:
        /*00a8*/ 	.byte	0x04, 0x10
        /*00aa*/ 	.short	(.L_33 - .L_32)
.L_32:
        /*00ac*/ 	.word	0x00000080
        /*00b0*/ 	.word	0x00000001
        /*00b4*/ 	.word	0x00000001


	//----- nvinfo : EIATTR_CBANK_PARAM_SIZE
	.align		4
.L_33:
        /*00b8*/ 	.byte	0x03, 0x19
        /*00ba*/ 	.short	0x0044


	//----- nvinfo : EIATTR_PARAM_CBANK
	.align		4
        /*00bc*/ 	.byte	0x04, 0x0a
        /*00be*/ 	.short	(.L_35 - .L_34)
	.align		4
.L_34:
        /*00c0*/ 	.word	index@(.nv.constant0.triton_poi_fused__native_batch_norm_legit_no_training_add_convolution_relu_86)
        /*00c4*/ 	.short	0x0210
        /*00c6*/ 	.short	0x0044


	//----- nvinfo : EIATTR_SW_WAR
	.align		4
.L_35:
        /*00c8*/ 	.byte	0x04, 0x36
        /*00ca*/ 	.short	(.L_37 - .L_36)
.L_36:
        /*00cc*/ 	.word	0x00000008
.L_37:


//--------------------- .nv.callgraph             --------------------------
	.section	.nv.callgraph,"",@"SHT_CUDA_CALLGRAPH"
	.align	4
	.sectionentsize	8
	.align		4
        /*0000*/ 	.word	0x00000000
	.align		4
        /*0004*/ 	.word	0xffffffff
	.align		4
        /*0008*/ 	.word	0x00000000
	.align		4
        /*000c*/ 	.word	0xfffffffe
	.align		4
        /*0010*/ 	.word	0x00000000
	.align		4
        /*0014*/ 	.word	0xfffffffd
	.align		4
        /*0018*/ 	.word	0x00000000
	.align		4
        /*001c*/ 	.word	0xfffffffc


//--------------------- .nv.constant4             --------------------------
	.section	.nv.constant4,"a",@progbits
	.align	8
	.align		8
.nv.constant4:
        /*0000*/ 	.dword	_$_str
	.align		8
        /*0008*/ 	.dword	_$_str_$_2


//--------------------- .text.triton_poi_fused__native_batch_norm_legit_no_training_add_convolution_relu_86 --------------------------
	.section	.text.triton_poi_fused__native_batch_norm_legit_no_training_add_convolution_relu_86,"ax",@progbits
	.align	128
        .global         triton_poi_fused__native_batch_norm_legit_no_training_add_convolution_relu_86
        .type           triton_poi_fused__native_batch_norm_legit_no_training_add_convolution_relu_86,@function
        .size           triton_poi_fused__native_batch_norm_legit_no_training_add_convolution_relu_86,(.L_x_1 - triton_poi_fused__native_batch_norm_legit_no_training_add_convolution_relu_86)
        .other          triton_poi_fused__native_batch_norm_legit_no_training_add_convolution_relu_86,@"STO_CUDA_ENTRY STV_DEFAULT"
triton_poi_fused__native_batch_norm_legit_no_training_add_convolution_relu_86:
.text.triton_poi_fused__native_batch_norm_legit_no_training_add_convolution_relu_86:
[----:B------:R-:W-:Y:S01]  /*0000*/  LDC R1, c[0x0][0x28] ;  /* 0x00000a00ff017b82 */ /* 0x000fe20000000800 */
[----:B------:R-:W1:Y:S07]  /*0010*/  S2R R0, SR_TID.X ;  /* 0x0000000000007919 */ /* 0x000e6e0000002100 */
[----:B------:R-:W2:Y:S01]  /*0020*/  LDC.64 R14, c[0x0][0x228] ;  /* 0x00008a00ff0e7b82 */ /* 0x000ea20000000a00 */
[----:B------:R-:W-:Y:S01]  /*0030*/  ULDC.64 UR4, c[0x0][0x208] ;  /* 0x0000820000047ab9 */ /* 0x000fe20000000a00 */
[----:B------:R-:W3:Y:S06]  /*0040*/  S2R R3, SR_CTAID.X ;  /* 0x0000000000037919 */ /* 0x000eec0000002500 */
[----:B------:R-:W4:Y:S08]  /*0050*/  LDC.64 R16, c[0x0][0x218] ;  /* 0x00008600ff107b82 */ /* 0x000f300000000a00 */
[----:B------:R-:W5:Y:S08]  /*0060*/  LDC.64 R18, c[0x0][0x220] ;  /* 0x00008800ff127b82 */ /* 0x000f700000000a00 */
[----:B------:R-:W5:Y:S01]  /*0070*/  LDC.64 R8, c[0x0][0x230] ;  /* 0x00008c00ff087b82 */ /* 0x000f620000000a00 */
[----:B-1----:R-:W-:-:S07]  /*0080*/  LOP3.LUT R0, R0, 0x7f, RZ, 0xc0, !PT ;  /* 0x0000007f00007812 */ /* 0x002fce00078ec0ff */
[----:B------:R-:W1:Y:S01]  /*0090*/  LDC.64 R4, c[0x0][0x238] ;  /* 0x00008e00ff047b82 */ /* 0x000e620000000a00 */
[----:B---3--:R-:W-:Y:S02]  /*00a0*/  SHF.R.S32.HI R2, RZ, 0x18, R3 ;  /* 0x00000018ff027819 */ /* 0x008fe40000011403 */
[----:B------:R-:W-:Y:S02]  /*00b0*/  LEA R0, R3, R0, 0x7 ;  /* 0x0000000003007211 */ /* 0x000fe400078e38ff */
[----:B------:R-:W-:-:S03]  /*00c0*/  SGXT R3, R2, 0x1 ;  /* 0x000000010203781a */ /* 0x000fc60000000200 */
[----:B------:R-:W3:Y:S01]  /*00d0*/  LDC.64 R10, c[0x0][0x240] ;  /* 0x00009000ff0a7b82 */ /* 0x000ee20000000a00 */
[----:B------:R-:W-:-:S04]  /*00e0*/  LEA.HI R3, R3, R0, RZ, 0x2 ;  /* 0x0000000003037211 */ /* 0x000fc800078f10ff */
[--C-:B------:R-:W-:Y:S02]  /*00f0*/  SHF.R.S32.HI R7, RZ, 0x2, R3.reuse ;  /* 0x00000002ff077819 */ /* 0x100fe40000011403 */
[----:B------:R-:W-:-:S04]  /*0100*/  SHF.R.S32.HI R2, RZ, 0x1f, R3 ;  /* 0x0000001fff027819 */ /* 0x000fc80000011403 */
[----:B------:R-:W-:-:S04]  /*0110*/  LEA.HI R2, R2, R7, RZ, 0x9 ;  /* 0x0000000702027211 */ /* 0x000fc800078f48ff */
[----:B------:R-:W-:-:S04]  /*0120*/  LOP3.LUT R2, R2, 0xfffffe00, RZ, 0xc0, !PT ;  /* 0xfffffe0002027812 */ /* 0x000fc800078ec0ff */
[----:B------:R-:W-:Y:S02]  /*0130*/  IADD3 R7, R7, -R2, RZ ;  /* 0x8000000207077210 */ /* 0x000fe40007ffe0ff */
[----:B------:R-:W1:Y:S03]  /*0140*/  LDC.64 R2, c[0x0][0x210] ;  /* 0x00008400ff027b82 */ /* 0x000e660000000a00 */
[----:B--2---:R-:W-:-:S05]  /*0150*/  IMAD.WIDE R14, R7, 0x4, R14 ;  /* 0x00000004070e7825 */ /* 0x004fca00078e020e */
[----:B------:R-:W2:Y:S01]  /*0160*/  LDG.E.EL R6, desc[UR4][R14.64] ;  /* 0x000000040e067981 */ /* 0x000ea2000c2e1900 */
[----:B----4-:R-:W-:-:S04]  /*0170*/  IMAD.WIDE R16, R7, 0x4, R16 ;  /* 0x0000000407107825 */ /* 0x010fc800078e0210 */
[----:B-----5:R-:W-:Y:S01]  /*0180*/  IMAD.WIDE R18, R7, 0x4, R18 ;  /* 0x0000000407127825 */ /* 0x020fe200078e0212 */
[----:B------:R-:W4:Y:S04]  /*0190*/  LDG.E.EL R12, desc[UR4][R16.64] ;  /* 0x00000004100c7981 */ /* 0x000f28000c2e1900 */
[----:B------:R-:W5:Y:S01]  /*01a0*/  LDG.E.EL R13, desc[UR4][R18.64] ;  /* 0x00000004120d7981 */ /* 0x000f62000c2e1900 */
[----:B01----:R-:W-:-:S05]  /*01b0*/  IMAD.WIDE R2, R0, 0x4, R2 ;  /* 0x0000000400027825 */ /* 0x003fca00078e0202 */
[----:B------:R-:W4:Y:S01]  /*01c0*/  LDG.E R15, desc[UR4][R2.64] ;  /* 0x00000004020f7981 */ /* 0x000f22000c1e1900 */
[----:B------:R-:W-:-:S04]  /*01d0*/  IMAD.WIDE R8, R7, 0x4, R8 ;  /* 0x0000000407087825 */ /* 0x000fc800078e0208 */
[----:B------:R-:W-:Y:S02]  /*01e0*/  IMAD.WIDE R4, R7, 0x4, R4 ;  /* 0x0000000407047825 */ /* 0x000fe400078e0204 */
[----:B------:R0:W5:Y:S04]  /*01f0*/  LDG.E.EL R8, desc[UR4][R8.64] ;  /* 0x0000000408087981 */ /* 0x000168000c2e1900 */
[----:B------:R1:W5:Y:S01]  /*0200*/  LDG.E.EL R7, desc[UR4][R4.64] ;  /* 0x0000000404077981 */ /* 0x000362000c2e1900 */
[----:B---3--:R-:W-:-:S06]  /*0210*/  IMAD.WIDE R10, R0, 0x4, R10 ;  /* 0x00000004000a7825 */ /* 0x008fcc00078e020a */
[----:B------:R-:W3:Y:S01]  /*0220*/  LDG.E R10, desc[UR4][R10.64] ;  /* 0x000000040a0a7981 */ /* 0x000ee2000c1e1900 */
[----:B0-----:R-:W-:Y:S01]  /*0230*/  HFMA2.MMA R9, -RZ, RZ, 1.625, 0 ;  /* 0x3e800000ff097435 */ /* 0x001fe200000001ff */
[----:B-1----:R-:W0:Y:S02]  /*0240*/  LDC.64 R4, c[0x0][0x248] ;  /* 0x00009200ff047b82 */ /* 0x002e240000000a00 */
[----:B0-----:R-:W-:-:S04]  /*0250*/  IMAD.WIDE R4, R0, 0x4, R4 ;  /* 0x0000000400047825 */ /* 0x001fc800078e0204 */
[----:B--2---:R-:W-:-:S04]  /*0260*/  FADD R6, R6, 9.9999997473787516356e-06 ;  /* 0x3727c5ac06067421 */ /* 0x004fc80000000000 */
[----:B------:R-:W0:Y:S02]  /*0270*/  MUFU.SQRT R14, R6 ;  /* 0x00000006000e7308 */ /* 0x000e240000002000 */
[C---:B0-----:R-:W-:Y:S02]  /*0280*/  FSETP.GT.AND P0, PT, R14.reuse, 8.50705917302346158658e+37, PT ;  /* 0x7e8000000e00780b */ /* 0x041fe40003f04000 */
[----:B------:R-:W-:-:S11]  /*0290*/  FSETP.GEU.AND P1, PT, R14, 1.175494350822287508e-38, PT ;  /* 0x008000000e00780b */ /* 0x000fd60003f2e000 */
[----:B------:R-:W-:-:S04]  /*02a0*/  @P0 FMUL R14, R14, 0.25 ;  /* 0x3e8000000e0e0820 */ /* 0x000fc80000400000 */
[----:B------:R-:W-:-:S06]  /*02b0*/  @!P1 FMUL R14, R14, 16777216 ;  /* 0x4b8000000e0e9820 */ /* 0x000fcc0000400000 */
[----:B------:R-:W0:Y:S01]  /*02c0*/  MUFU.RCP R14, R14 ;  /* 0x0000000e000e7308 */ /* 0x000e220000001000 */
[----:B------:R-:W-:Y:S01]  /*02d0*/  FSEL R9, R9, 1, P0 ;  /* 0x3f80000009097808 */ /* 0x000fe20000000000 */
[----:B----4-:R-:W-:-:S04]  /*02e0*/  FADD R12, R15, R12 ;  /* 0x0000000c0f0c7221 */ /* 0x010fc80000000000 */
[----:B------:R-:W-:Y:S01]  /*02f0*/  @!P1 FMUL R9, R9, 16777216 ;  /* 0x4b80000009099820 */ /* 0x000fe20000400000 */
[----:B-----5:R-:W-:-:S03]  /*0300*/  FADD R13, -R13, R12 ;  /* 0x0000000c0d0d7221 */ /* 0x020fc60000000100 */
[----:B0-----:R-:W-:-:S04]  /*0310*/  FMUL R6, R14, R9 ;  /* 0x000000090e067220 */ /* 0x001fc80000400000 */
[----:B------:R-:W-:-:S04]  /*0320*/  FMUL R6, R13, R6 ;  /* 0x000000060d067220 */ /* 0x000fc80000400000 */
[----:B------:R-:W-:-:S05]  /*0330*/  FFMA R6, R8, R6, R7 ;  /* 0x0000000608067223 */ /* 0x000fca0000000007 */
[----:B------:R-:W-:-:S04]  /*0340*/  FSETP.GEU.AND P0, PT, R6, RZ, PT ;  /* 0x000000ff0600720b */ /* 0x000fc80003f0e000 */
[----:B------:R-:W-:Y:S01]  /*0350*/  FSEL R7, R6, RZ, P0 ;  /* 0x000000ff06077208 */ /* 0x000fe20000000000 */
[----:B------:R-:W-:Y:S04]  /*0360*/  STG.E desc[UR4][R2.64], R12 ;  /* 0x0000000c02007986 */ /* 0x000fe8000c101904 */
[----:B---3--:R-:W-:-:S05]  /*0370*/  FADD R7, R10, R7 ;  /* 0x000000070a077221 */ /* 0x008fca0000000000 */
[----:B------:R-:W-:Y:S01]  /*0380*/  STG.E desc[UR4][R4.64], R7 ;  /* 0x0000000704007986 */ /* 0x000fe2000c101904 */
[----:B------:R-:W-:Y:S05]  /*0390*/  EXIT ;  /* 0x000000000000794d */ /* 0x000fea0003800000 */
.L_x_0:
[----:B------:R-:W-:-:S00]  /*03a0*/  BRA `(.L_x_0) ;  /* 0xfffffffc00fc7947 */ /* 0x000fc0000383ffff */
[----:B------:R-:W-:-:S00]  /*03b0*/  NOP ;  /* 0x0000000000007918 */ /* 0x000fc00000000000 */
        /* <DEDUP_REMOVED lines=12> */
.L_x_1:


//--------------------- .nv.global.init           --------------------------
	.section	.nv.global.init,"aw",@progbits
.nv.global.init:
	.type		_$_str,@object
	.size		_$_str,(_$_str_$_2 - _$_str)
_$_str:
        /*0000*/ 	.byte	0x5f, 0x5f, 0x43, 0x55, 0x44, 0x41, 0x5f, 0x46, 0x54, 0x5a, 0x00
	.type		_$_str_$_2,@object
	.size		_$_str_$_2,(.L_1 - _$_str_$_2)
_$_str_$_2:
        /*000b*/ 	.byte	0x5f, 0x5f, 0x43, 0x55, 0x44, 0x41, 0x5f, 0x50, 0x52, 0x45, 0x43, 0x5f, 0x53, 0x51, 0x52, 0x54
        /*001b*/ 	.byte	0x00
.L_1:


//--------------------- .nv.constant0.triton_poi_fused__native_batch_norm_legit_no_training_add_convolution_relu_86 --------------------------
	.section	.nv.constant0.triton_poi_fused__native_batch_norm_legit_no_training_add_convolution_relu_86,"a",@progbits
	.sectionflags	@""
	.align	4
.nv.constant0.triton_poi_fused__native_batch_norm_legit_no_training_add_convolution_relu_86:
	.zero		596
